//
// Generated by NVIDIA NVVM Compiler
//
// Compiler Build ID: CL-36424714
// Cuda compilation tools, release 13.0, V13.0.88
// Based on NVVM 20.0.0
//

.version 9.0
.target sm_100
.address_size 64

	// .globl	_Z4add1PfS_
// _ZZ4add1PfS_E7smarray has been demoted

.visible .entry _Z4add1PfS_(
	.param .u64 .ptr .align 1 _Z4add1PfS__param_0,
	.param .u64 .ptr .align 1 _Z4add1PfS__param_1
)
{
	.reg .pred 	%p<5>;
	.reg .b32 	%r<13>;
	.reg .b32 	%f<7>;
	.reg .b64 	%rd<7>;
	// demoted variable
	.shared .align 4 .b8 _ZZ4add1PfS_E7smarray[4096];
	ld.param.u64 	%rd2, [_Z4add1PfS__param_0];
	ld.param.u64 	%rd1, [_Z4add1PfS__param_1];
	cvta.to.global.u64 	%rd3, %rd2;
	mov.u32 	%r1, %tid.x;
	mov.u32 	%r6, %ctaid.x;
	mov.u32 	%r12, %ntid.x;
	mad.lo.s32 	%r7, %r6, %r12, %r1;
	mul.wide.s32 	%rd4, %r7, 4;
	add.s64 	%rd5, %rd3, %rd4;
	ld.global.f32 	%f1, [%rd5];
	shl.b32 	%r8, %r1, 2;
	mov.u32 	%r9, _ZZ4add1PfS_E7smarray;
	add.s32 	%r3, %r9, %r8;
	st.shared.f32 	[%r3], %f1;
	bar.sync 	0;
	setp.lt.u32 	%p1, %r12, 2;
	@%p1 bra 	$L__BB0_4;
$L__BB0_1:
	shr.u32 	%r5, %r12, 1;
	setp.ge.u32 	%p2, %r1, %r5;
	@%p2 bra 	$L__BB0_3;
	shl.b32 	%r10, %r5, 2;
	add.s32 	%r11, %r3, %r10;
	ld.shared.f32 	%f2, [%r11];
	ld.shared.f32 	%f3, [%r3];
	add.f32 	%f4, %f2, %f3;
	st.shared.f32 	[%r3], %f4;
$L__BB0_3:
	bar.sync 	0;
	setp.gt.u32 	%p3, %r12, 3;
	mov.u32 	%r12, %r5;
	@%p3 bra 	$L__BB0_1;
$L__BB0_4:
	setp.ne.s32 	%p4, %r1, 0;
	@%p4 bra 	$L__BB0_6;
	ld.shared.f32 	%f5, [_ZZ4add1PfS_E7smarray];
	cvta.to.global.u64 	%rd6, %rd1;
	atom.global.add.f32 	%f6, [%rd6], %f5;
$L__BB0_6:
	ret;

}


// ===== COMPILED SASS (sm_100) =====

	.target	sm_100

	.elftype	@"ET_EXEC"


//--------------------- .note.nv.tkinfo           --------------------------
	.section	.note.nv.tkinfo,"",@"SHT_NOTE"
	.sectionflags	@"SHF_NOTE_NV_TKINFO"
	.tkinfo
        /*0018*/ 	.word	0x00000002
        /*0030*/ 	.string	""
        /*0030*/ 	.string	"ptxas"
        /*0030*/ 	.string	"Cuda compilation tools, release 13.0, V13.0.88"
        /*0030*/ 	.string	"Build cuda_13.0.r13.0/compiler.36424714_0"
        /*0030*/ 	.string	"-arch sm_100 -m 64 "



//--------------------- .note.nv.cuinfo           --------------------------
	.section	.note.nv.cuinfo,"",@"SHT_NOTE"
	.sectionflags	@"SHF_NOTE_NV_CUINFO"
        /*0018*/ 	.short	0x0002
        /*001a*/ 	.short	0x0064
        /*001c*/ 	.short	0x0082
	.zero		2


//--------------------- .nv.info                  --------------------------
	.section	.nv.info,"",@"SHT_CUDA_INFO"
	.align	4


	//----- nvinfo : EIATTR_REGCOUNT
	.align		4
        /*0000*/ 	.byte	0x04, 0x2f
        /*0002*/ 	.short	(.L_1 - .L_0)
	.align		4
.L_0:
        /*0004*/ 	.word	index@(_Z4add1PfS_)
        /*0008*/ 	.word	0x0000000a


	//----- nvinfo : EIATTR_FRAME_SIZE
	.align		4
.L_1:
        /*000c*/ 	.byte	0x04, 0x11
        /*000e*/ 	.short	(.L_3 - .L_2)
	.align		4
.L_2:
        /*0010*/ 	.word	index@(_Z4add1PfS_)
        /*0014*/ 	.word	0x00000000


	//----- nvinfo : EIATTR_MIN_STACK_SIZE
	.align		4
.L_3:
        /*0018*/ 	.byte	0x04, 0x12
        /*001a*/ 	.short	(.L_5 - .L_4)
	.align		4
.L_4:
        /*001c*/ 	.word	index@(_Z4add1PfS_)
        /*0020*/ 	.word	0x00000000
.L_5:


//--------------------- .nv.compat                --------------------------
	.section	.nv.compat,"",@"SHT_CUDA_COMPAT_INFO"
	.align	4
        /*0000*/ 	.byte	0x02, 0x09, 0x00, 0x00, 0x02, 0x02, 0x01, 0x00, 0x02, 0x05, 0x05, 0x00, 0x03, 0x07, 0x01, 0x01
        /*0010*/ 	.byte	0x02, 0x03, 0x00, 0x00, 0x02, 0x06, 0x01, 0x00, 0x04, 0x0b, 0x08, 0x00, 0x09, 0x00, 0x00, 0x00
        /*0020*/ 	.byte	0x00, 0x00, 0x00, 0x00


//--------------------- .nv.info._Z4add1PfS_      --------------------------
	.section	.nv.info._Z4add1PfS_,"",@"SHT_CUDA_INFO"
	.sectionflags	@""
	.align	4


	//----- nvinfo : EIATTR_CUDA_API_VERSION
	.align		4
        /*0000*/ 	.byte	0x04, 0x37
        /*0002*/ 	.short	(.L_7 - .L_6)
.L_6:
        /*0004*/ 	.word	0x00000082


	//----- nvinfo : EIATTR_KPARAM_INFO
	.align		4
.L_7:
        /*0008*/ 	.byte	0x04, 0x17
        /*000a*/ 	.short	(.L_9 - .L_8)
.L_8:
        /*000c*/ 	.word	0x00000000
        /*0010*/ 	.short	0x0001
        /*0012*/ 	.short	0x0008
        /*0014*/ 	.byte	0x00, 0xf5, 0x21, 0x00


	//----- nvinfo : EIATTR_KPARAM_INFO
	.align		4
.L_9:
        /*0018*/ 	.byte	0x04, 0x17
        /*001a*/ 	.short	(.L_11 - .L_10)
.L_10:
        /*001c*/ 	.word	0x00000000
        /*0020*/ 	.short	0x0000
        /*0022*/ 	.short	0x0000
        /*0024*/ 	.byte	0x00, 0xf5, 0x21, 0x00


	//----- nvinfo : EIATTR_SPARSE_MMA_MASK
	.align		4
.L_11:
        /*0028*/ 	.byte	0x03, 0x50
        /*002a*/ 	.short	0x0000


	//----- nvinfo : EIATTR_MAXREG_COUNT
	.align		4
        /*002c*/ 	.byte	0x03, 0x1b
        /*002e*/ 	.short	0x00ff


	//----- nvinfo : EIATTR_NUM_BARRIERS
	.align		4
        /*0030*/ 	.byte	0x02, 0x4c
        /*0032*/ 	.byte	0x01
	.zero		1


	//----- nvinfo : EIATTR_MERCURY_ISA_VERSION
	.align		4
        /*0034*/ 	.byte	0x03, 0x5f
        /*0036*/ 	.short	0x0101


	//----- nvinfo : EIATTR_VRC_CTA_INIT_COUNT
	.align		4
        /*0038*/ 	.byte	0x02, 0x4a
	.zero		1
	.zero		1


	//----- nvinfo : EIATTR_EXIT_INSTR_OFFSETS
	.align		4
        /*003c*/ 	.byte	0x04, 0x1c
        /*003e*/ 	.short	(.L_13 - .L_12)


	//   ....[0]....
.L_12:
        /*0040*/ 	.word	0x000001d0


	//   ....[1]....
        /*0044*/ 	.word	0x00000240


	//----- nvinfo : EIATTR_CBANK_PARAM_SIZE
	.align		4
.L_13:
        /*0048*/ 	.byte	0x03, 0x19
        /*004a*/ 	.short	0x0010


	//----- nvinfo : EIATTR_PARAM_CBANK
	.align		4
        /*004c*/ 	.byte	0x04, 0x0a
        /*004e*/ 	.short	(.L_15 - .L_14)
	.align		4
.L_14:
        /*0050*/ 	.word	index@(.nv.constant0._Z4add1PfS_)
        /*0054*/ 	.short	0x0380
        /*0056*/ 	.short	0x0010


	//----- nvinfo : EIATTR_SW_WAR
	.align		4
.L_15:
        /*0058*/ 	.byte	0x04, 0x36
        /*005a*/ 	.short	(.L_17 - .L_16)
.L_16:
        /*005c*/ 	.word	0x00000008
.L_17:


//--------------------- .nv.callgraph             --------------------------
	.section	.nv.callgraph,"",@"SHT_CUDA_CALLGRAPH"
	.align	4
	.sectionentsize	8
	.align		4
        /*0000*/ 	.word	0x00000000
	.align		4
        /*0004*/ 	.word	0xffffffff
	.align		4
        /*0008*/ 	.word	0x00000000
	.align		4
        /*000c*/ 	.word	0xfffffffe
	.align		4
        /*0010*/ 	.word	0x00000000
	.align		4
        /*0014*/ 	.word	0xfffffffd
	.align		4
        /*0018*/ 	.word	0x00000000
	.align		4
        /*001c*/ 	.word	0xfffffffc


//--------------------- .text._Z4add1PfS_         --------------------------
	.section	.text._Z4add1PfS_,"ax",@progbits
	.align	128
        .global         _Z4add1PfS_
        .type           _Z4add1PfS_,@function
        .size           _Z4add1PfS_,(.L_x_3 - _Z4add1PfS_)
        .other          _Z4add1PfS_,@"STO_CUDA_ENTRY STV_DEFAULT"
_Z4add1PfS_:
.text._Z4add1PfS_:
[----:B------:R-:W-:Y:S01]  /*0000*/  LDC R1, c[0x0][0x37c] ;  /* 0x0000df00ff017b82 */ /* 0x000fe20000000800 */
[----:B------:R-:W0:Y:S07]  /*0010*/  S2R R6, SR_TID.X ;  /* 0x0000000000067919 */ /* 0x000e2e0000002100 */
[----:B------:R-:W0:Y:S01]  /*0020*/  S2UR UR4, SR_CTAID.X ;  /* 0x00000000000479c3 */ /* 0x000e220000002500 */
[----:B------:R-:W1:Y:S07]  /*0030*/  LDCU.64 UR6, c[0x0][0x358] ;  /* 0x00006b00ff0677ac */ /* 0x000e6e0008000a00 */
[----:B------:R-:W0:Y:S08]  /*0040*/  LDC R0, c[0x0][0x360] ;  /* 0x0000d800ff007b82 */ /* 0x000e300000000800 */
[----:B------:R-:W2:Y:S01]  /*0050*/  LDC.64 R2, c[0x0][0x380] ;  /* 0x0000e000ff027b82 */ /* 0x000ea20000000a00 */
[----:B0-----:R-:W-:-:S04]  /*0060*/  IMAD R5, R0, UR4, R6 ;  /* 0x0000000400057c24 */ /* 0x001fc8000f8e0206 */
[----:B--2---:R-:W-:-:S06]  /*0070*/  IMAD.WIDE R2, R5, 0x4, R2 ;  /* 0x0000000405027825 */ /* 0x004fcc00078e0202 */
[----:B-1----:R-:W2:Y:S01]  /*0080*/  LDG.E R2, desc[UR6][R2.64] ;  /* 0x0000000602027981 */ /* 0x002ea2000c1e1900 */
[----:B------:R-:W0:Y:S01]  /*0090*/  S2UR UR5, SR_CgaCtaId ;  /* 0x00000000000579c3 */ /* 0x000e220000008800 */
[----:B------:R-:W-:Y:S01]  /*00a0*/  UMOV UR4, 0x400 ;  /* 0x0000040000047882 */ /* 0x000fe20000000000 */
[----:B------:R-:W-:Y:S02]  /*00b0*/  ISETP.GE.U32.AND P1, PT, R0, 0x2, PT ;  /* 0x000000020000780c */ /* 0x000fe40003f26070 */
[----:B------:R-:W-:Y:S01]  /*00c0*/  ISETP.NE.AND P0, PT, R6, RZ, PT ;  /* 0x000000ff0600720c */ /* 0x000fe20003f05270 */
[----:B0-----:R-:W-:-:S06]  /*00d0*/  ULEA UR4, UR5, UR4, 0x18 ;  /* 0x0000000405047291 */ /* 0x001fcc000f8ec0ff */
[----:B------:R-:W-:-:S05]  /*00e0*/  LEA R5, R6, UR4, 0x2 ;  /* 0x0000000406057c11 */ /* 0x000fca000f8e10ff */
[----:B--2---:R0:W-:Y:S01]  /*00f0*/  STS [R5], R2 ;  /* 0x0000000205007388 */ /* 0x0041e20000000800 */
[----:B------:R-:W-:Y:S06]  /*0100*/  BAR.SYNC.DEFER_BLOCKING 0x0 ;  /* 0x0000000000007b1d */ /* 0x000fec0000010000 */
[----:B------:R-:W-:Y:S05]  /*0110*/  @!P1 BRA `(.L_x_0) ;  /* 0x00000000002c9947 */ /* 0x000fea0003800000 */
.L_x_1:
[----:B------:R-:W-:-:S04]  /*0120*/  SHF.R.U32.HI R7, RZ, 0x1, R0 ;  /* 0x00000001ff077819 */ /* 0x000fc80000011600 */
[----:B------:R-:W-:-:S13]  /*0130*/  ISETP.GE.U32.AND P1, PT, R6, R7, PT ;  /* 0x000000070600720c */ /* 0x000fda0003f26070 */
[----:B0-----:R-:W-:Y:S01]  /*0140*/  @!P1 IMAD R2, R7, 0x4, R5 ;  /* 0x0000000407029824 */ /* 0x001fe200078e0205 */
[----:B------:R-:W-:Y:S05]  /*0150*/  @!P1 LDS R3, [R5] ;  /* 0x0000000005039984 */ /* 0x000fea0000000800 */
[----:B------:R-:W0:Y:S02]  /*0160*/  @!P1 LDS R2, [R2] ;  /* 0x0000000002029984 */ /* 0x000e240000000800 */
[----:B0-----:R-:W-:-:S05]  /*0170*/  @!P1 FADD R4, R2, R3 ;  /* 0x0000000302049221 */ /* 0x001fca0000000000 */
[----:B------:R1:W-:Y:S01]  /*0180*/  @!P1 STS [R5], R4 ;  /* 0x0000000405009388 */ /* 0x0003e20000000800 */
[----:B------:R-:W-:Y:S01]  /*0190*/  BAR.SYNC.DEFER_BLOCKING 0x0 ;  /* 0x0000000000007b1d */ /* 0x000fe20000010000 */
[----:B------:R-:W-:Y:S01]  /*01a0*/  ISETP.GT.U32.AND P1, PT, R0, 0x3, PT ;  /* 0x000000030000780c */ /* 0x000fe20003f24070 */
[----:B------:R-:W-:-:S12]  /*01b0*/  IMAD.MOV.U32 R0, RZ, RZ, R7 ;  /* 0x000000ffff007224 */ /* 0x000fd800078e0007 */
[----:B-1----:R-:W-:Y:S05]  /*01c0*/  @P1 BRA `(.L_x_1) ;  /* 0xfffffffc00d41947 */ /* 0x002fea000383ffff */
.L_x_0:
[----:B------:R-:W-:Y:S05]  /*01d0*/  @P0 EXIT ;  /* 0x000000000000094d */ /* 0x000fea0003800000 */
[----:B------:R-:W1:Y:S01]  /*01e0*/  S2UR UR5, SR_CgaCtaId ;  /* 0x00000000000579c3 */ /* 0x000e620000008800 */
[----:B------:R-:W-:-:S07]  /*01f0*/  UMOV UR4, 0x400 ;  /* 0x0000040000047882 */ /* 0x000fce0000000000 */
[----:B0-----:R-:W0:Y:S01]  /*0200*/  LDC.64 R2, c[0x0][0x388] ;  /* 0x0000e200ff027b82 */ /* 0x001e220000000a00 */
[----:B-1----:R-:W-:-:S09]  /*0210*/  ULEA UR4, UR5, UR4, 0x18 ;  /* 0x0000000405047291 */ /* 0x002fd2000f8ec0ff */
[----:B------:R-:W0:Y:S04]  /*0220*/  LDS R5, [UR4] ;  /* 0x00000004ff057984 */ /* 0x000e280008000800 */
[----:B0-----:R-:W-:Y:S01]  /*0230*/  REDG.E.ADD.F32.FTZ.RN.STRONG.GPU desc[UR6][R2.64], R5 ;  /* 0x00000005020079a6 */ /* 0x001fe2000c12f306 */
[----:B------:R-:W-:Y:S05]  /*0240*/  EXIT ;  /* 0x000000000000794d */ /* 0x000fea0003800000 */
.L_x_2:
[----:B------:R-:W-:-:S00]  /*0250*/  BRA `(.L_x_2) ;  /* 0xfffffffc00fc7947 */ /* 0x000fc0000383ffff */
[----:B------:R-:W-:-:S00]  /*0260*/  NOP ;  /* 0x0000000000007918 */ /* 0x000fc00000000000 */
        /* <DEDUP_REMOVED lines=9> */
.L_x_3:


//--------------------- .nv.shared._Z4add1PfS_    --------------------------
	.section	.nv.shared._Z4add1PfS_,"aw",@nobits
	.sectionflags	@""
	.align	4
.nv.shared._Z4add1PfS_:
	.zero		5120


//--------------------- .nv.shared.reserved.0     --------------------------
	.section	.nv.shared.reserved.0,"aw",@nobits
	.weak		__nv_reservedSMEM_offset_0_alias
	.size		__nv_reservedSMEM_offset_0_alias, 0, 64
	.other		__nv_reservedSMEM_offset_0_alias,@"STO_CUDA_RESERVED_SHARED STV_DEFAULT"
__nv_reservedSMEM_offset_0_alias:
	.zero		0
	.zero		64


//--------------------- .nv.constant0._Z4add1PfS_ --------------------------
	.section	.nv.constant0._Z4add1PfS_,"a",@progbits
	.sectionflags	@""
	.align	4
.nv.constant0._Z4add1PfS_:
	.zero		912


//--------------------- SYMBOLS --------------------------

	.type		.nv.reservedSmem.offset0,@object
	.size		.nv.reservedSmem.offset0,0x4
	.type		.nv.reservedSmem.cap,@object
	.size		.nv.reservedSmem.cap,0x4
